//
// Generated by NVIDIA NVVM Compiler
//
// Compiler Build ID: CL-36424714
// Cuda compilation tools, release 13.0, V13.0.88
// Based on NVVM 20.0.0
//

.version 9.0
.target sm_100
.address_size 64

	// .globl	_Z10kernel_sumPKfS0_Pfi

.visible .entry _Z10kernel_sumPKfS0_Pfi(
	.param .u64 .ptr .align 1 _Z10kernel_sumPKfS0_Pfi_param_0,
	.param .u64 .ptr .align 1 _Z10kernel_sumPKfS0_Pfi_param_1,
	.param .u64 .ptr .align 1 _Z10kernel_sumPKfS0_Pfi_param_2,
	.param .u32 _Z10kernel_sumPKfS0_Pfi_param_3
)
{
	.reg .pred 	%p<2>;
	.reg .b32 	%r<6>;
	.reg .b32 	%f<4>;
	.reg .b64 	%rd<11>;

	ld.param.u64 	%rd1, [_Z10kernel_sumPKfS0_Pfi_param_0];
	ld.param.u64 	%rd2, [_Z10kernel_sumPKfS0_Pfi_param_1];
	ld.param.u64 	%rd3, [_Z10kernel_sumPKfS0_Pfi_param_2];
	ld.param.u32 	%r2, [_Z10kernel_sumPKfS0_Pfi_param_3];
	mov.u32 	%r3, %ntid.x;
	mov.u32 	%r4, %ctaid.x;
	mov.u32 	%r5, %tid.x;
	mad.lo.s32 	%r1, %r3, %r4, %r5;
	setp.ge.s32 	%p1, %r1, %r2;
	@%p1 bra 	$L__BB0_2;
	cvta.to.global.u64 	%rd4, %rd1;
	cvta.to.global.u64 	%rd5, %rd2;
	cvta.to.global.u64 	%rd6, %rd3;
	mul.wide.s32 	%rd7, %r1, 4;
	add.s64 	%rd8, %rd4, %rd7;
	ld.global.f32 	%f1, [%rd8];
	add.s64 	%rd9, %rd5, %rd7;
	ld.global.f32 	%f2, [%rd9];
	add.f32 	%f3, %f1, %f2;
	add.s64 	%rd10, %rd6, %rd7;
	st.global.f32 	[%rd10], %f3;
$L__BB0_2:
	ret;

}


// ===== COMPILED SASS (sm_100) =====

	.target	sm_100

	.elftype	@"ET_EXEC"


//--------------------- .note.nv.tkinfo           --------------------------
	.section	.note.nv.tkinfo,"",@"SHT_NOTE"
	.sectionflags	@"SHF_NOTE_NV_TKINFO"
	.tkinfo
        /*0018*/ 	.word	0x00000002
        /*0030*/ 	.string	""
        /*0030*/ 	.string	"ptxas"
        /*0030*/ 	.string	"Cuda compilation tools, release 13.0, V13.0.88"
        /*0030*/ 	.string	"Build cuda_13.0.r13.0/compiler.36424714_0"
        /*0030*/ 	.string	"-arch sm_100 -m 64 "



//--------------------- .note.nv.cuinfo           --------------------------
	.section	.note.nv.cuinfo,"",@"SHT_NOTE"
	.sectionflags	@"SHF_NOTE_NV_CUINFO"
        /*0018*/ 	.short	0x0002
        /*001a*/ 	.short	0x0064
        /*001c*/ 	.short	0x0082
	.zero		2


//--------------------- .nv.info                  --------------------------
	.section	.nv.info,"",@"SHT_CUDA_INFO"
	.align	4


	//----- nvinfo : EIATTR_REGCOUNT
	.align		4
        /*0000*/ 	.byte	0x04, 0x2f
        /*0002*/ 	.short	(.L_1 - .L_0)
	.align		4
.L_0:
        /*0004*/ 	.word	index@(_Z10kernel_sumPKfS0_Pfi)
        /*0008*/ 	.word	0x0000000c


	//----- nvinfo : EIATTR_FRAME_SIZE
	.align		4
.L_1:
        /*000c*/ 	.byte	0x04, 0x11
        /*000e*/ 	.short	(.L_3 - .L_2)
	.align		4
.L_2:
        /*0010*/ 	.word	index@(_Z10kernel_sumPKfS0_Pfi)
        /*0014*/ 	.word	0x00000000


	//----- nvinfo : EIATTR_MIN_STACK_SIZE
	.align		4
.L_3:
        /*0018*/ 	.byte	0x04, 0x12
        /*001a*/ 	.short	(.L_5 - .L_4)
	.align		4
.L_4:
        /*001c*/ 	.word	index@(_Z10kernel_sumPKfS0_Pfi)
        /*0020*/ 	.word	0x00000000
.L_5:


//--------------------- .nv.compat                --------------------------
	.section	.nv.compat,"",@"SHT_CUDA_COMPAT_INFO"
	.align	4
        /*0000*/ 	.byte	0x02, 0x09, 0x00, 0x00, 0x02, 0x02, 0x01, 0x00, 0x02, 0x05, 0x05, 0x00, 0x03, 0x07, 0x01, 0x01
        /*0010*/ 	.byte	0x02, 0x03, 0x00, 0x00, 0x02, 0x06, 0x01, 0x00, 0x04, 0x0b, 0x08, 0x00, 0x09, 0x00, 0x00, 0x00
        /*0020*/ 	.byte	0x00, 0x00, 0x00, 0x00


//--------------------- .nv.info._Z10kernel_sumPKfS0_Pfi --------------------------
	.section	.nv.info._Z10kernel_sumPKfS0_Pfi,"",@"SHT_CUDA_INFO"
	.sectionflags	@""
	.align	4


	//----- nvinfo : EIATTR_CUDA_API_VERSION
	.align		4
        /*0000*/ 	.byte	0x04, 0x37
        /*0002*/ 	.short	(.L_7 - .L_6)
.L_6:
        /*0004*/ 	.word	0x00000082


	//----- nvinfo : EIATTR_KPARAM_INFO
	.align		4
.L_7:
        /*0008*/ 	.byte	0x04, 0x17
        /*000a*/ 	.short	(.L_9 - .L_8)
.L_8:
        /*000c*/ 	.word	0x00000000
        /*0010*/ 	.short	0x0003
        /*0012*/ 	.short	0x0018
        /*0014*/ 	.byte	0x00, 0xf0, 0x11, 0x00


	//----- nvinfo : EIATTR_KPARAM_INFO
	.align		4
.L_9:
        /*0018*/ 	.byte	0x04, 0x17
        /*001a*/ 	.short	(.L_11 - .L_10)
.L_10:
        /*001c*/ 	.word	0x00000000
        /*0020*/ 	.short	0x0002
        /*0022*/ 	.short	0x0010
        /*0024*/ 	.byte	0x00, 0xf5, 0x21, 0x00


	//----- nvinfo : EIATTR_KPARAM_INFO
	.align		4
.L_11:
        /*0028*/ 	.byte	0x04, 0x17
        /*002a*/ 	.short	(.L_13 - .L_12)
.L_12:
        /*002c*/ 	.word	0x00000000
        /*0030*/ 	.short	0x0001
        /*0032*/ 	.short	0x0008
        /*0034*/ 	.byte	0x00, 0xf5, 0x21, 0x00


	//----- nvinfo : EIATTR_KPARAM_INFO
	.align		4
.L_13:
        /*0038*/ 	.byte	0x04, 0x17
        /*003a*/ 	.short	(.L_15 - .L_14)
.L_14:
        /*003c*/ 	.word	0x00000000
        /*0040*/ 	.short	0x0000
        /*0042*/ 	.short	0x0000
        /*0044*/ 	.byte	0x00, 0xf5, 0x21, 0x00


	//----- nvinfo : EIATTR_SPARSE_MMA_MASK
	.align		4
.L_15:
        /*0048*/ 	.byte	0x03, 0x50
        /*004a*/ 	.short	0x0000


	//----- nvinfo : EIATTR_MAXREG_COUNT
	.align		4
        /*004c*/ 	.byte	0x03, 0x1b
        /*004e*/ 	.short	0x00ff


	//----- nvinfo : EIATTR_MERCURY_ISA_VERSION
	.align		4
        /*0050*/ 	.byte	0x03, 0x5f
        /*0052*/ 	.short	0x0101


	//----- nvinfo : EIATTR_VRC_CTA_INIT_COUNT
	.align		4
        /*0054*/ 	.byte	0x02, 0x4a
	.zero		1
	.zero		1


	//----- nvinfo : EIATTR_EXIT_INSTR_OFFSETS
	.align		4
        /*0058*/ 	.byte	0x04, 0x1c
        /*005a*/ 	.short	(.L_17 - .L_16)


	//   ....[0]....
.L_16:
        /*005c*/ 	.word	0x00000070


	//   ....[1]....
        /*0060*/ 	.word	0x00000130


	//----- nvinfo : EIATTR_CBANK_PARAM_SIZE
	.align		4
.L_17:
        /*0064*/ 	.byte	0x03, 0x19
        /*0066*/ 	.short	0x001c


	//----- nvinfo : EIATTR_PARAM_CBANK
	.align		4
        /*0068*/ 	.byte	0x04, 0x0a
        /*006a*/ 	.short	(.L_19 - .L_18)
	.align		4
.L_18:
        /*006c*/ 	.word	index@(.nv.constant0._Z10kernel_sumPKfS0_Pfi)
        /*0070*/ 	.short	0x0380
        /*0072*/ 	.short	0x001c


	//----- nvinfo : EIATTR_SW_WAR
	.align		4
.L_19:
        /*0074*/ 	.byte	0x04, 0x36
        /*0076*/ 	.short	(.L_21 - .L_20)
.L_20:
        /*0078*/ 	.word	0x00000008
.L_21:


//--------------------- .nv.callgraph             --------------------------
	.section	.nv.callgraph,"",@"SHT_CUDA_CALLGRAPH"
	.align	4
	.sectionentsize	8
	.align		4
        /*0000*/ 	.word	0x00000000
	.align		4
        /*0004*/ 	.word	0xffffffff
	.align		4
        /*0008*/ 	.word	0x00000000
	.align		4
        /*000c*/ 	.word	0xfffffffe
	.align		4
        /*0010*/ 	.word	0x00000000
	.align		4
        /*0014*/ 	.word	0xfffffffd
	.align		4
        /*0018*/ 	.word	0x00000000
	.align		4
        /*001c*/ 	.word	0xfffffffc


//--------------------- .text._Z10kernel_sumPKfS0_Pfi --------------------------
	.section	.text._Z10kernel_sumPKfS0_Pfi,"ax",@progbits
	.align	128
        .global         _Z10kernel_sumPKfS0_Pfi
        .type           _Z10kernel_sumPKfS0_Pfi,@function
        .size           _Z10kernel_sumPKfS0_Pfi,(.L_x_1 - _Z10kernel_sumPKfS0_Pfi)
        .other          _Z10kernel_sumPKfS0_Pfi,@"STO_CUDA_ENTRY STV_DEFAULT"
_Z10kernel_sumPKfS0_Pfi:
.text._Z10kernel_sumPKfS0_Pfi:
[----:B------:R-:W-:Y:S01]  /*0000*/  LDC R1, c[0x0][0x37c] ;  /* 0x0000df00ff017b82 */ /* 0x000fe20000000800 */
[----:B------:R-:W0:Y:S01]  /*0010*/  S2R R9, SR_CTAID.X ;  /* 0x0000000000097919 */ /* 0x000e220000002500 */
[----:B------:R-:W0:Y:S01]  /*0020*/  LDCU UR4, c[0x0][0x360] ;  /* 0x00006c00ff0477ac */ /* 0x000e220008000800 */
[----:B------:R-:W0:Y:S01]  /*0030*/  S2R R0, SR_TID.X ;  /* 0x0000000000007919 */ /* 0x000e220000002100 */
[----:B------:R-:W1:Y:S01]  /*0040*/  LDCU UR5, c[0x0][0x398] ;  /* 0x00007300ff0577ac */ /* 0x000e620008000800 */
[----:B0-----:R-:W-:-:S05]  /*0050*/  IMAD R9, R9, UR4, R0 ;  /* 0x0000000409097c24 */ /* 0x001fca000f8e0200 */
[----:B-1----:R-:W-:-:S13]  /*0060*/  ISETP.GE.AND P0, PT, R9, UR5, PT ;  /* 0x0000000509007c0c */ /* 0x002fda000bf06270 */
[----:B------:R-:W-:Y:S05]  /*0070*/  @P0 EXIT ;  /* 0x000000000000094d */ /* 0x000fea0003800000 */
[----:B------:R-:W0:Y:S01]  /*0080*/  LDC.64 R2, c[0x0][0x380] ;  /* 0x0000e000ff027b82 */ /* 0x000e220000000a00 */
[----:B------:R-:W1:Y:S07]  /*0090*/  LDCU.64 UR4, c[0x0][0x358] ;  /* 0x00006b00ff0477ac */ /* 0x000e6e0008000a00 */
[----:B------:R-:W2:Y:S08]  /*00a0*/  LDC.64 R4, c[0x0][0x388] ;  /* 0x0000e200ff047b82 */ /* 0x000eb00000000a00 */
[----:B------:R-:W3:Y:S01]  /*00b0*/  LDC.64 R6, c[0x0][0x390] ;  /* 0x0000e400ff067b82 */ /* 0x000ee20000000a00 */
[----:B0-----:R-:W-:-:S06]  /*00c0*/  IMAD.WIDE R2, R9, 0x4, R2 ;  /* 0x0000000409027825 */ /* 0x001fcc00078e0202 */
[----:B-1----:R-:W4:Y:S01]  /*00d0*/  LDG.E R2, desc[UR4][R2.64] ;  /* 0x0000000402027981 */ /* 0x002f22000c1e1900 */
[----:B--2---:R-:W-:-:S06]  /*00e0*/  IMAD.WIDE R4, R9, 0x4, R4 ;  /* 0x0000000409047825 */ /* 0x004fcc00078e0204 */
[----:B------:R-:W4:Y:S01]  /*00f0*/  LDG.E R5, desc[UR4][R4.64] ;  /* 0x0000000404057981 */ /* 0x000f22000c1e1900 */
[----:B---3--:R-:W-:-:S04]  /*0100*/  IMAD.WIDE R6, R9, 0x4, R6 ;  /* 0x0000000409067825 */ /* 0x008fc800078e0206 */
[----:B----4-:R-:W-:-:S05]  /*0110*/  FADD R9, R2, R5 ;  /* 0x0000000502097221 */ /* 0x010fca0000000000 */
[----:B------:R-:W-:Y:S01]  /*0120*/  STG.E desc[UR4][R6.64], R9 ;  /* 0x0000000906007986 */ /* 0x000fe2000c101904 */
[----:B------:R-:W-:Y:S05]  /*0130*/  EXIT ;  /* 0x000000000000794d */ /* 0x000fea0003800000 */
.L_x_0:
[----:B------:R-:W-:-:S00]  /*0140*/  BRA `(.L_x_0) ;  /* 0xfffffffc00fc7947 */ /* 0x000fc0000383ffff */
[----:B------:R-:W-:-:S00]  /*0150*/  NOP ;  /* 0x0000000000007918 */ /* 0x000fc00000000000 */
        /* <DEDUP_REMOVED lines=10> */
.L_x_1:


//--------------------- .nv.shared.reserved.0     --------------------------
	.section	.nv.shared.reserved.0,"aw",@nobits
	.weak		__nv_reservedSMEM_offset_0_alias
	.size		__nv_reservedSMEM_offset_0_alias, 0, 64
	.other		__nv_reservedSMEM_offset_0_alias,@"STO_CUDA_RESERVED_SHARED STV_DEFAULT"
__nv_reservedSMEM_offset_0_alias:
	.zero		0
	.zero		64


//--------------------- .nv.constant0._Z10kernel_sumPKfS0_Pfi --------------------------
	.section	.nv.constant0._Z10kernel_sumPKfS0_Pfi,"a",@progbits
	.sectionflags	@""
	.align	4
.nv.constant0._Z10kernel_sumPKfS0_Pfi:
	.zero		924


//--------------------- SYMBOLS --------------------------

	.type		.nv.reservedSmem.offset0,@object
	.size		.nv.reservedSmem.offset0,0x4
